//
// Generated by NVIDIA NVVM Compiler
//
// Compiler Build ID: CL-36424714
// Cuda compilation tools, release 13.0, V13.0.88
// Based on NVVM 20.0.0
//

.version 9.0
.target sm_100
.address_size 64

	// .globl	_Z7setupVGPd

.visible .entry _Z7setupVGPd(
	.param .u64 .ptr .align 1 _Z7setupVGPd_param_0
)
{
	.reg .b64 	%rd<4>;

	ld.param.u64 	%rd1, [_Z7setupVGPd_param_0];
	cvta.to.global.u64 	%rd2, %rd1;
	mov.b64 	%rd3, 4636737291354636288;
	st.global.u64 	[%rd2], %rd3;
	ret;

}


// ===== COMPILED SASS (sm_100) =====

	.target	sm_100

	.elftype	@"ET_EXEC"


//--------------------- .note.nv.tkinfo           --------------------------
	.section	.note.nv.tkinfo,"",@"SHT_NOTE"
	.sectionflags	@"SHF_NOTE_NV_TKINFO"
	.tkinfo
        /*0018*/ 	.word	0x00000002
        /*0030*/ 	.string	""
        /*0030*/ 	.string	"ptxas"
        /*0030*/ 	.string	"Cuda compilation tools, release 13.0, V13.0.88"
        /*0030*/ 	.string	"Build cuda_13.0.r13.0/compiler.36424714_0"
        /*0030*/ 	.string	"-arch sm_100 -m 64 "



//--------------------- .note.nv.cuinfo           --------------------------
	.section	.note.nv.cuinfo,"",@"SHT_NOTE"
	.sectionflags	@"SHF_NOTE_NV_CUINFO"
        /*0018*/ 	.short	0x0002
        /*001a*/ 	.short	0x0064
        /*001c*/ 	.short	0x0082
	.zero		2


//--------------------- .nv.info                  --------------------------
	.section	.nv.info,"",@"SHT_CUDA_INFO"
	.align	4


	//----- nvinfo : EIATTR_REGCOUNT
	.align		4
        /*0000*/ 	.byte	0x04, 0x2f
        /*0002*/ 	.short	(.L_1 - .L_0)
	.align		4
.L_0:
        /*0004*/ 	.word	index@(_Z7setupVGPd)
        /*0008*/ 	.word	0x00000008


	//----- nvinfo : EIATTR_FRAME_SIZE
	.align		4
.L_1:
        /*000c*/ 	.byte	0x04, 0x11
        /*000e*/ 	.short	(.L_3 - .L_2)
	.align		4
.L_2:
        /*0010*/ 	.word	index@(_Z7setupVGPd)
        /*0014*/ 	.word	0x00000000


	//----- nvinfo : EIATTR_MIN_STACK_SIZE
	.align		4
.L_3:
        /*0018*/ 	.byte	0x04, 0x12
        /*001a*/ 	.short	(.L_5 - .L_4)
	.align		4
.L_4:
        /*001c*/ 	.word	index@(_Z7setupVGPd)
        /*0020*/ 	.word	0x00000000
.L_5:


//--------------------- .nv.compat                --------------------------
	.section	.nv.compat,"",@"SHT_CUDA_COMPAT_INFO"
	.align	4
        /*0000*/ 	.byte	0x02, 0x09, 0x00, 0x00, 0x02, 0x02, 0x01, 0x00, 0x02, 0x05, 0x05, 0x00, 0x03, 0x07, 0x01, 0x01
        /*0010*/ 	.byte	0x02, 0x03, 0x00, 0x00, 0x02, 0x06, 0x01, 0x00, 0x04, 0x0b, 0x08, 0x00, 0x09, 0x00, 0x00, 0x00
        /*0020*/ 	.byte	0x00, 0x00, 0x00, 0x00


//--------------------- .nv.info._Z7setupVGPd     --------------------------
	.section	.nv.info._Z7setupVGPd,"",@"SHT_CUDA_INFO"
	.sectionflags	@""
	.align	4


	//----- nvinfo : EIATTR_CUDA_API_VERSION
	.align		4
        /*0000*/ 	.byte	0x04, 0x37
        /*0002*/ 	.short	(.L_7 - .L_6)
.L_6:
        /*0004*/ 	.word	0x00000082


	//----- nvinfo : EIATTR_KPARAM_INFO
	.align		4
.L_7:
        /*0008*/ 	.byte	0x04, 0x17
        /*000a*/ 	.short	(.L_9 - .L_8)
.L_8:
        /*000c*/ 	.word	0x00000000
        /*0010*/ 	.short	0x0000
        /*0012*/ 	.short	0x0000
        /*0014*/ 	.byte	0x00, 0xf5, 0x21, 0x00


	//----- nvinfo : EIATTR_SPARSE_MMA_MASK
	.align		4
.L_9:
        /*0018*/ 	.byte	0x03, 0x50
        /*001a*/ 	.short	0x0000


	//----- nvinfo : EIATTR_MAXREG_COUNT
	.align		4
        /*001c*/ 	.byte	0x03, 0x1b
        /*001e*/ 	.short	0x00ff


	//----- nvinfo : EIATTR_MERCURY_ISA_VERSION
	.align		4
        /*0020*/ 	.byte	0x03, 0x5f
        /*0022*/ 	.short	0x0101


	//----- nvinfo : EIATTR_VRC_CTA_INIT_COUNT
	.align		4
        /*0024*/ 	.byte	0x02, 0x4a
	.zero		1
	.zero		1


	//----- nvinfo : EIATTR_EXIT_INSTR_OFFSETS
	.align		4
        /*0028*/ 	.byte	0x04, 0x1c
        /*002a*/ 	.short	(.L_11 - .L_10)


	//   ....[0]....
.L_10:
        /*002c*/ 	.word	0x00000060


	//----- nvinfo : EIATTR_CBANK_PARAM_SIZE
	.align		4
.L_11:
        /*0030*/ 	.byte	0x03, 0x19
        /*0032*/ 	.short	0x0008


	//----- nvinfo : EIATTR_PARAM_CBANK
	.align		4
        /*0034*/ 	.byte	0x04, 0x0a
        /*0036*/ 	.short	(.L_13 - .L_12)
	.align		4
.L_12:
        /*0038*/ 	.word	index@(.nv.constant0._Z7setupVGPd)
        /*003c*/ 	.short	0x0380
        /*003e*/ 	.short	0x0008


	//----- nvinfo : EIATTR_SW_WAR
	.align		4
.L_13:
        /*0040*/ 	.byte	0x04, 0x36
        /*0042*/ 	.short	(.L_15 - .L_14)
.L_14:
        /*0044*/ 	.word	0x00000008
.L_15:


//--------------------- .nv.callgraph             --------------------------
	.section	.nv.callgraph,"",@"SHT_CUDA_CALLGRAPH"
	.align	4
	.sectionentsize	8
	.align		4
        /*0000*/ 	.word	0x00000000
	.align		4
        /*0004*/ 	.word	0xffffffff
	.align		4
        /*0008*/ 	.word	0x00000000
	.align		4
        /*000c*/ 	.word	0xfffffffe
	.align		4
        /*0010*/ 	.word	0x00000000
	.align		4
        /*0014*/ 	.word	0xfffffffd
	.align		4
        /*0018*/ 	.word	0x00000000
	.align		4
        /*001c*/ 	.word	0xfffffffc


//--------------------- .text._Z7setupVGPd        --------------------------
	.section	.text._Z7setupVGPd,"ax",@progbits
	.align	128
        .global         _Z7setupVGPd
        .type           _Z7setupVGPd,@function
        .size           _Z7setupVGPd,(.L_x_1 - _Z7setupVGPd)
        .other          _Z7setupVGPd,@"STO_CUDA_ENTRY STV_DEFAULT"
_Z7setupVGPd:
.text._Z7setupVGPd:
[----:B------:R-:W-:Y:S08]  /*0000*/  LDC R1, c[0x0][0x37c] ;  /* 0x0000df00ff017b82 */ /* 0x000ff00000000800 */
[----:B------:R-:W0:Y:S01]  /*0010*/  LDC.64 R2, c[0x0][0x380] ;  /* 0x0000e000ff027b82 */ /* 0x000e220000000a00 */
[----:B------:R-:W0:Y:S01]  /*0020*/  LDCU.64 UR4, c[0x0][0x358] ;  /* 0x00006b00ff0477ac */ /* 0x000e220008000a00 */
[----:B------:R-:W-:Y:S01]  /*0030*/  HFMA2 R4, -RZ, RZ, 0, 0 ;  /* 0x00000000ff047431 */ /* 0x000fe200000001ff */
[----:B------:R-:W-:-:S05]  /*0040*/  MOV R5, 0x40590000 ;  /* 0x4059000000057802 */ /* 0x000fca0000000f00 */
[----:B0-----:R-:W-:Y:S01]  /*0050*/  STG.E.64 desc[UR4][R2.64], R4 ;  /* 0x0000000402007986 */ /* 0x001fe2000c101b04 */
[----:B------:R-:W-:Y:S05]  /*0060*/  EXIT ;  /* 0x000000000000794d */ /* 0x000fea0003800000 */
.L_x_0:
[----:B------:R-:W-:-:S00]  /*0070*/  BRA `(.L_x_0) ;  /* 0xfffffffc00fc7947 */ /* 0x000fc0000383ffff */
[----:B------:R-:W-:-:S00]  /*0080*/  NOP ;  /* 0x0000000000007918 */ /* 0x000fc00000000000 */
[----:B------:R-:W-:-:S00]  /*0090*/  NOP ;  /* 0x0000000000007918 */ /* 0x000fc00000000000 */
[----:B------:R-:W-:-:S00]  /*00a0*/  NOP ;  /* 0x0000000000007918 */ /* 0x000fc00000000000 */
[----:B------:R-:W-:-:S00]  /*00b0*/  NOP ;  /* 0x0000000000007918 */ /* 0x000fc00000000000 */
[----:B------:R-:W-:-:S00]  /*00c0*/  NOP ;  /* 0x0000000000007918 */ /* 0x000fc00000000000 */
[----:B------:R-:W-:-:S00]  /*00d0*/  NOP ;  /* 0x0000000000007918 */ /* 0x000fc00000000000 */
[----:B------:R-:W-:-:S00]  /*00e0*/  NOP ;  /* 0x0000000000007918 */ /* 0x000fc00000000000 */
[----:B------:R-:W-:-:S00]  /*00f0*/  NOP ;  /* 0x0000000000007918 */ /* 0x000fc00000000000 */
.L_x_1:


//--------------------- .nv.shared.reserved.0     --------------------------
	.section	.nv.shared.reserved.0,"aw",@nobits
	.weak		__nv_reservedSMEM_offset_0_alias
	.size		__nv_reservedSMEM_offset_0_alias, 0, 64
	.other		__nv_reservedSMEM_offset_0_alias,@"STO_CUDA_RESERVED_SHARED STV_DEFAULT"
__nv_reservedSMEM_offset_0_alias:
	.zero		0
	.zero		64


//--------------------- .nv.constant0._Z7setupVGPd --------------------------
	.section	.nv.constant0._Z7setupVGPd,"a",@progbits
	.sectionflags	@""
	.align	4
.nv.constant0._Z7setupVGPd:
	.zero		904


//--------------------- SYMBOLS --------------------------

	.type		.nv.reservedSmem.offset0,@object
	.size		.nv.reservedSmem.offset0,0x4
